//
// Generated by NVIDIA NVVM Compiler
//
// Compiler Build ID: CL-36424714
// Cuda compilation tools, release 13.0, V13.0.88
// Based on NVVM 20.0.0
//

.version 9.0
.target sm_100
.address_size 64

	// .globl	_Z17compute_dot_prodsPfS_i
.const .align 4 .b8 dev_core_vector[40000];

.visible .entry _Z17compute_dot_prodsPfS_i(
	.param .u64 .ptr .align 1 _Z17compute_dot_prodsPfS_i_param_0,
	.param .u64 .ptr .align 1 _Z17compute_dot_prodsPfS_i_param_1,
	.param .u32 _Z17compute_dot_prodsPfS_i_param_2
)
{
	.reg .pred 	%p<4>;
	.reg .b32 	%r<19>;
	.reg .b32 	%f<52>;
	.reg .b64 	%rd<15>;

	ld.param.u64 	%rd6, [_Z17compute_dot_prodsPfS_i_param_0];
	ld.param.u64 	%rd7, [_Z17compute_dot_prodsPfS_i_param_1];
	ld.param.u32 	%r11, [_Z17compute_dot_prodsPfS_i_param_2];
	mov.u32 	%r12, %tid.x;
	mov.u32 	%r13, %ctaid.x;
	mov.u32 	%r1, %ntid.x;
	mad.lo.s32 	%r16, %r13, %r1, %r12;
	setp.ge.s32 	%p1, %r16, %r11;
	@%p1 bra 	$L__BB0_5;
	mov.u32 	%r14, %nctaid.x;
	mul.lo.s32 	%r3, %r1, %r14;
	cvta.to.global.u64 	%rd8, %rd6;
	add.s64 	%rd1, %rd8, 32;
	cvta.to.global.u64 	%rd2, %rd7;
	mov.u64 	%rd11, dev_core_vector;
	add.s64 	%rd9, %rd11, 32;
$L__BB0_2:
	mul.wide.s32 	%rd10, %r16, 4;
	add.s64 	%rd3, %rd2, %rd10;
	mov.b32 	%r18, 0;
	st.global.u32 	[%rd3], %r18;
	mul.lo.s32 	%r17, %r16, 10000;
	mov.f32 	%f51, 0f00000000;
	mov.u64 	%rd14, %rd9;
$L__BB0_3:
	mul.wide.s32 	%rd12, %r17, 4;
	add.s64 	%rd13, %rd1, %rd12;
	ld.const.f32 	%f4, [%rd14+-32];
	ld.global.f32 	%f5, [%rd13+-32];
	fma.rn.f32 	%f6, %f4, %f5, %f51;
	st.global.f32 	[%rd3], %f6;
	ld.const.f32 	%f7, [%rd14+-28];
	ld.global.f32 	%f8, [%rd13+-28];
	fma.rn.f32 	%f9, %f7, %f8, %f6;
	st.global.f32 	[%rd3], %f9;
	ld.const.f32 	%f10, [%rd14+-24];
	ld.global.f32 	%f11, [%rd13+-24];
	fma.rn.f32 	%f12, %f10, %f11, %f9;
	st.global.f32 	[%rd3], %f12;
	ld.const.f32 	%f13, [%rd14+-20];
	ld.global.f32 	%f14, [%rd13+-20];
	fma.rn.f32 	%f15, %f13, %f14, %f12;
	st.global.f32 	[%rd3], %f15;
	ld.const.f32 	%f16, [%rd14+-16];
	ld.global.f32 	%f17, [%rd13+-16];
	fma.rn.f32 	%f18, %f16, %f17, %f15;
	st.global.f32 	[%rd3], %f18;
	ld.const.f32 	%f19, [%rd14+-12];
	ld.global.f32 	%f20, [%rd13+-12];
	fma.rn.f32 	%f21, %f19, %f20, %f18;
	st.global.f32 	[%rd3], %f21;
	ld.const.f32 	%f22, [%rd14+-8];
	ld.global.f32 	%f23, [%rd13+-8];
	fma.rn.f32 	%f24, %f22, %f23, %f21;
	st.global.f32 	[%rd3], %f24;
	ld.const.f32 	%f25, [%rd14+-4];
	ld.global.f32 	%f26, [%rd13+-4];
	fma.rn.f32 	%f27, %f25, %f26, %f24;
	st.global.f32 	[%rd3], %f27;
	ld.const.f32 	%f28, [%rd14];
	ld.global.f32 	%f29, [%rd13];
	fma.rn.f32 	%f30, %f28, %f29, %f27;
	st.global.f32 	[%rd3], %f30;
	ld.const.f32 	%f31, [%rd14+4];
	ld.global.f32 	%f32, [%rd13+4];
	fma.rn.f32 	%f33, %f31, %f32, %f30;
	st.global.f32 	[%rd3], %f33;
	ld.const.f32 	%f34, [%rd14+8];
	ld.global.f32 	%f35, [%rd13+8];
	fma.rn.f32 	%f36, %f34, %f35, %f33;
	st.global.f32 	[%rd3], %f36;
	ld.const.f32 	%f37, [%rd14+12];
	ld.global.f32 	%f38, [%rd13+12];
	fma.rn.f32 	%f39, %f37, %f38, %f36;
	st.global.f32 	[%rd3], %f39;
	ld.const.f32 	%f40, [%rd14+16];
	ld.global.f32 	%f41, [%rd13+16];
	fma.rn.f32 	%f42, %f40, %f41, %f39;
	st.global.f32 	[%rd3], %f42;
	ld.const.f32 	%f43, [%rd14+20];
	ld.global.f32 	%f44, [%rd13+20];
	fma.rn.f32 	%f45, %f43, %f44, %f42;
	st.global.f32 	[%rd3], %f45;
	ld.const.f32 	%f46, [%rd14+24];
	ld.global.f32 	%f47, [%rd13+24];
	fma.rn.f32 	%f48, %f46, %f47, %f45;
	st.global.f32 	[%rd3], %f48;
	ld.const.f32 	%f49, [%rd14+28];
	ld.global.f32 	%f50, [%rd13+28];
	fma.rn.f32 	%f51, %f49, %f50, %f48;
	st.global.f32 	[%rd3], %f51;
	add.s32 	%r18, %r18, 16;
	add.s64 	%rd14, %rd14, 64;
	add.s32 	%r17, %r17, 16;
	setp.ne.s32 	%p2, %r18, 10000;
	@%p2 bra 	$L__BB0_3;
	add.s32 	%r16, %r16, %r3;
	setp.lt.s32 	%p3, %r16, %r11;
	@%p3 bra 	$L__BB0_2;
$L__BB0_5:
	ret;

}


// ===== COMPILED SASS (sm_100) =====

	.target	sm_100

	.elftype	@"ET_EXEC"


//--------------------- .note.nv.tkinfo           --------------------------
	.section	.note.nv.tkinfo,"",@"SHT_NOTE"
	.sectionflags	@"SHF_NOTE_NV_TKINFO"
	.tkinfo
        /*0018*/ 	.word	0x00000002
        /*0030*/ 	.string	""
        /*0030*/ 	.string	"ptxas"
        /*0030*/ 	.string	"Cuda compilation tools, release 13.0, V13.0.88"
        /*0030*/ 	.string	"Build cuda_13.0.r13.0/compiler.36424714_0"
        /*0030*/ 	.string	"-arch sm_100 -m 64 "



//--------------------- .note.nv.cuinfo           --------------------------
	.section	.note.nv.cuinfo,"",@"SHT_NOTE"
	.sectionflags	@"SHF_NOTE_NV_CUINFO"
        /*0018*/ 	.short	0x0002
        /*001a*/ 	.short	0x0064
        /*001c*/ 	.short	0x0082
	.zero		2


//--------------------- .nv.info                  --------------------------
	.section	.nv.info,"",@"SHT_CUDA_INFO"
	.align	4


	//----- nvinfo : EIATTR_REGCOUNT
	.align		4
        /*0000*/ 	.byte	0x04, 0x2f
        /*0002*/ 	.short	(.L_2 - .L_1)
	.align		4
.L_1:
        /*0004*/ 	.word	index@(_Z17compute_dot_prodsPfS_i)
        /*0008*/ 	.word	0x00000014


	//----- nvinfo : EIATTR_FRAME_SIZE
	.align		4
.L_2:
        /*000c*/ 	.byte	0x04, 0x11
        /*000e*/ 	.short	(.L_4 - .L_3)
	.align		4
.L_3:
        /*0010*/ 	.word	index@(_Z17compute_dot_prodsPfS_i)
        /*0014*/ 	.word	0x00000000


	//----- nvinfo : EIATTR_MIN_STACK_SIZE
	.align		4
.L_4:
        /*0018*/ 	.byte	0x04, 0x12
        /*001a*/ 	.short	(.L_6 - .L_5)
	.align		4
.L_5:
        /*001c*/ 	.word	index@(_Z17compute_dot_prodsPfS_i)
        /*0020*/ 	.word	0x00000000
.L_6:


//--------------------- .nv.compat                --------------------------
	.section	.nv.compat,"",@"SHT_CUDA_COMPAT_INFO"
	.align	4
        /*0000*/ 	.byte	0x02, 0x09, 0x00, 0x00, 0x02, 0x02, 0x01, 0x00, 0x02, 0x05, 0x05, 0x00, 0x03, 0x07, 0x01, 0x01
        /*0010*/ 	.byte	0x02, 0x03, 0x00, 0x00, 0x02, 0x06, 0x01, 0x00, 0x04, 0x0b, 0x08, 0x00, 0x09, 0x00, 0x00, 0x00
        /*0020*/ 	.byte	0x00, 0x00, 0x00, 0x00


//--------------------- .nv.info._Z17compute_dot_prodsPfS_i --------------------------
	.section	.nv.info._Z17compute_dot_prodsPfS_i,"",@"SHT_CUDA_INFO"
	.sectionflags	@""
	.align	4


	//----- nvinfo : EIATTR_CUDA_API_VERSION
	.align		4
        /*0000*/ 	.byte	0x04, 0x37
        /*0002*/ 	.short	(.L_8 - .L_7)
.L_7:
        /*0004*/ 	.word	0x00000082


	//----- nvinfo : EIATTR_KPARAM_INFO
	.align		4
.L_8:
        /*0008*/ 	.byte	0x04, 0x17
        /*000a*/ 	.short	(.L_10 - .L_9)
.L_9:
        /*000c*/ 	.word	0x00000000
        /*0010*/ 	.short	0x0002
        /*0012*/ 	.short	0x0010
        /*0014*/ 	.byte	0x00, 0xf0, 0x11, 0x00


	//----- nvinfo : EIATTR_KPARAM_INFO
	.align		4
.L_10:
        /*0018*/ 	.byte	0x04, 0x17
        /*001a*/ 	.short	(.L_12 - .L_11)
.L_11:
        /*001c*/ 	.word	0x00000000
        /*0020*/ 	.short	0x0001
        /*0022*/ 	.short	0x0008
        /*0024*/ 	.byte	0x00, 0xf5, 0x21, 0x00


	//----- nvinfo : EIATTR_KPARAM_INFO
	.align		4
.L_12:
        /*0028*/ 	.byte	0x04, 0x17
        /*002a*/ 	.short	(.L_14 - .L_13)
.L_13:
        /*002c*/ 	.word	0x00000000
        /*0030*/ 	.short	0x0000
        /*0032*/ 	.short	0x0000
        /*0034*/ 	.byte	0x00, 0xf5, 0x21, 0x00


	//----- nvinfo : EIATTR_SPARSE_MMA_MASK
	.align		4
.L_14:
        /*0038*/ 	.byte	0x03, 0x50
        /*003a*/ 	.short	0x0000


	//----- nvinfo : EIATTR_MAXREG_COUNT
	.align		4
        /*003c*/ 	.byte	0x03, 0x1b
        /*003e*/ 	.short	0x00ff


	//----- nvinfo : EIATTR_MERCURY_ISA_VERSION
	.align		4
        /*0040*/ 	.byte	0x03, 0x5f
        /*0042*/ 	.short	0x0101


	//----- nvinfo : EIATTR_VRC_CTA_INIT_COUNT
	.align		4
        /*0044*/ 	.byte	0x02, 0x4a
	.zero		1
	.zero		1


	//----- nvinfo : EIATTR_EXIT_INSTR_OFFSETS
	.align		4
        /*0048*/ 	.byte	0x04, 0x1c
        /*004a*/ 	.short	(.L_16 - .L_15)


	//   ....[0]....
.L_15:
        /*004c*/ 	.word	0x00000070


	//   ....[1]....
        /*0050*/ 	.word	0x00000590


	//----- nvinfo : EIATTR_CRS_STACK_SIZE
	.align		4
.L_16:
        /*0054*/ 	.byte	0x04, 0x1e
        /*0056*/ 	.short	(.L_18 - .L_17)
.L_17:
        /*0058*/ 	.word	0x00000000


	//----- nvinfo : EIATTR_CBANK_PARAM_SIZE
	.align		4
.L_18:
        /*005c*/ 	.byte	0x03, 0x19
        /*005e*/ 	.short	0x0014


	//----- nvinfo : EIATTR_PARAM_CBANK
	.align		4
        /*0060*/ 	.byte	0x04, 0x0a
        /*0062*/ 	.short	(.L_20 - .L_19)
	.align		4
.L_19:
        /*0064*/ 	.word	index@(.nv.constant0._Z17compute_dot_prodsPfS_i)
        /*0068*/ 	.short	0x0380
        /*006a*/ 	.short	0x0014


	//----- nvinfo : EIATTR_SW_WAR
	.align		4
.L_20:
        /*006c*/ 	.byte	0x04, 0x36
        /*006e*/ 	.short	(.L_22 - .L_21)
.L_21:
        /*0070*/ 	.word	0x00000008
.L_22:


//--------------------- .nv.callgraph             --------------------------
	.section	.nv.callgraph,"",@"SHT_CUDA_CALLGRAPH"
	.align	4
	.sectionentsize	8
	.align		4
        /*0000*/ 	.word	0x00000000
	.align		4
        /*0004*/ 	.word	0xffffffff
	.align		4
        /*0008*/ 	.word	0x00000000
	.align		4
        /*000c*/ 	.word	0xfffffffe
	.align		4
        /*0010*/ 	.word	0x00000000
	.align		4
        /*0014*/ 	.word	0xfffffffd
	.align		4
        /*0018*/ 	.word	0x00000000
	.align		4
        /*001c*/ 	.word	0xfffffffc


//--------------------- .nv.constant3             --------------------------
	.section	.nv.constant3,"a",@progbits
	.align	4
.nv.constant3:
	.type		dev_core_vector,@object
	.size		dev_core_vector,(.L_0 - dev_core_vector)
dev_core_vector:
	.zero		40000
.L_0:


//--------------------- .text._Z17compute_dot_prodsPfS_i --------------------------
	.section	.text._Z17compute_dot_prodsPfS_i,"ax",@progbits
	.align	128
        .global         _Z17compute_dot_prodsPfS_i
        .type           _Z17compute_dot_prodsPfS_i,@function
        .size           _Z17compute_dot_prodsPfS_i,(.L_x_3 - _Z17compute_dot_prodsPfS_i)
        .other          _Z17compute_dot_prodsPfS_i,@"STO_CUDA_ENTRY STV_DEFAULT"
_Z17compute_dot_prodsPfS_i:
.text._Z17compute_dot_prodsPfS_i:
[----:B------:R-:W-:Y:S01]  /*0000*/  LDC R1, c[0x0][0x37c] ;  /* 0x0000df00ff017b82 */ /* 0x000fe20000000800 */
[----:B------:R-:W0:Y:S07]  /*0010*/  S2R R0, SR_TID.X ;  /* 0x0000000000007919 */ /* 0x000e2e0000002100 */
[----:B------:R-:W0:Y:S01]  /*0020*/  S2UR UR4, SR_CTAID.X ;  /* 0x00000000000479c3 */ /* 0x000e220000002500 */
[----:B------:R-:W1:Y:S07]  /*0030*/  LDCU UR5, c[0x0][0x390] ;  /* 0x00007200ff0577ac */ /* 0x000e6e0008000800 */
[----:B------:R-:W0:Y:S02]  /*0040*/  LDC R7, c[0x0][0x360] ;  /* 0x0000d800ff077b82 */ /* 0x000e240000000800 */
[----:B0-----:R-:W-:-:S05]  /*0050*/  IMAD R0, R7, UR4, R0 ;  /* 0x0000000407007c24 */ /* 0x001fca000f8e0200 */
[----:B-1----:R-:W-:-:S13]  /*0060*/  ISETP.GE.AND P0, PT, R0, UR5, PT ;  /* 0x0000000500007c0c */ /* 0x002fda000bf06270 */
[----:B------:R-:W-:Y:S05]  /*0070*/  @P0 EXIT ;  /* 0x000000000000094d */ /* 0x000fea0003800000 */
[----:B------:R-:W0:Y:S01]  /*0080*/  LDCU.64 UR4, c[0x0][0x380] ;  /* 0x00007000ff0477ac */ /* 0x000e220008000a00 */
[----:B------:R-:W1:Y:S01]  /*0090*/  LDCU UR6, c[0x0][0x370] ;  /* 0x00006e00ff0677ac */ /* 0x000e620008000800 */
[----:B------:R-:W2:Y:S01]  /*00a0*/  LDCU.64 UR8, c[0x0][0x358] ;  /* 0x00006b00ff0877ac */ /* 0x000ea20008000a00 */
[----:B0-----:R-:W-:Y:S01]  /*00b0*/  UIADD3 UR4, UP0, UPT, UR4, 0x20, URZ ;  /* 0x0000002004047890 */ /* 0x001fe2000ff1e0ff */
[----:B-1----:R-:W-:-:S03]  /*00c0*/  IMAD R7, R7, UR6, RZ ;  /* 0x0000000607077c24 */ /* 0x002fc6000f8e02ff */
[----:B--2---:R-:W-:-:S12]  /*00d0*/  UIADD3.X UR5, UPT, UPT, URZ, UR5, URZ, UP0, !UPT ;  /* 0x00000005ff057290 */ /* 0x004fd800087fe4ff */
.L_x_1:
[----:B-1----:R-:W0:Y:S01]  /*00e0*/  LDC.64 R2, c[0x0][0x388] ;  /* 0x0000e200ff027b82 */ /* 0x002e220000000a00 */
[----:B------:R-:W1:Y:S01]  /*00f0*/  LDCU UR6, c[0x0][0x390] ;  /* 0x00007200ff0677ac */ /* 0x000e620008000800 */
[C---:B------:R-:W-:Y:S02]  /*0100*/  IMAD R6, R0.reuse, 0x2710, RZ ;  /* 0x0000271000067824 */ /* 0x040fe400078e02ff */
[----:B------:R-:W-:Y:S01]  /*0110*/  HFMA2 R9, -RZ, RZ, 0, 0 ;  /* 0x00000000ff097431 */ /* 0x000fe200000001ff */
[----:B------:R-:W-:Y:S01]  /*0120*/  MOV R11, RZ ;  /* 0x000000ff000b7202 */ /* 0x000fe20000000f00 */
[----:B------:R-:W-:Y:S02]  /*0130*/  HFMA2 R8, -RZ, RZ, 0, 1.9073486328125e-06 ;  /* 0x00000020ff087431 */ /* 0x000fe400000001ff */
[----:B0-----:R-:W-:Y:S01]  /*0140*/  IMAD.WIDE R2, R0, 0x4, R2 ;  /* 0x0000000400027825 */ /* 0x001fe200078e0202 */
[----:B------:R-:W-:-:S04]  /*0150*/  IADD3 R0, PT, PT, R7, R0, RZ ;  /* 0x0000000007007210 */ /* 0x000fc80007ffe0ff */
[----:B------:R0:W-:Y:S01]  /*0160*/  STG.E desc[UR8][R2.64], RZ ;  /* 0x000000ff02007986 */ /* 0x0001e2000c101908 */
[----:B-1----:R-:W-:-:S13]  /*0170*/  ISETP.GE.AND P1, PT, R0, UR6, PT ;  /* 0x0000000600007c0c */ /* 0x002fda000bf26270 */
.L_x_0:
[----:B------:R-:W-:Y:S01]  /*0180*/  MOV R4, UR4 ;  /* 0x0000000400047c02 */ /* 0x000fe20008000f00 */
[----:B-1----:R-:W1:Y:S01]  /*0190*/  LDC.64 R12, c[0x3][R8+-0x20] ;  /* 0x00fff800080c7b82 */ /* 0x002e620000000a00 */
[----:B------:R-:W-:-:S03]  /*01a0*/  MOV R5, UR5 ;  /* 0x0000000500057c02 */ /* 0x000fc60008000f00 */
[----:B------:R-:W-:-:S04]  /*01b0*/  IMAD.WIDE R4, R6, 0x4, R4 ;  /* 0x0000000406047825 */ /* 0x000fc800078e0204 */
[----:B------:R-:W2:Y:S01]  /*01c0*/  LDC.64 R16, c[0x3][R8+0x18] ;  /* 0x00c0060008107b82 */ /* 0x000ea20000000a00 */
[----:B------:R-:W1:Y:S02]  /*01d0*/  LDG.E R10, desc[UR8][R4.64+-0x20] ;  /* 0xffffe008040a7981 */ /* 0x000e64000c1e1900 */
[----:B-1----:R-:W-:-:S05]  /*01e0*/  FFMA R10, R12, R10, R11 ;  /* 0x0000000a0c0a7223 */ /* 0x002fca000000000b */
[----:B------:R1:W-:Y:S04]  /*01f0*/  STG.E desc[UR8][R2.64], R10 ;  /* 0x0000000a02007986 */ /* 0x0003e8000c101908 */
[----:B------:R-:W3:Y:S02]  /*0200*/  LDG.E R11, desc[UR8][R4.64+-0x1c] ;  /* 0xffffe408040b7981 */ /* 0x000ee4000c1e1900 */
[----:B---3--:R-:W-:Y:S02]  /*0210*/  FFMA R11, R13, R11, R10 ;  /* 0x0000000b0d0b7223 */ /* 0x008fe4000000000a */
[----:B------:R-:W3:Y:S03]  /*0220*/  LDC.64 R12, c[0x3][R8+-0x18] ;  /* 0x00fffa00080c7b82 */ /* 0x000ee60000000a00 */
[----:B------:R4:W-:Y:S04]  /*0230*/  STG.E desc[UR8][R2.64], R11 ;  /* 0x0000000b02007986 */ /* 0x0009e8000c101908 */
[----:B------:R-:W3:Y:S02]  /*0240*/  LDG.E R14, desc[UR8][R4.64+-0x18] ;  /* 0xffffe808040e7981 */ /* 0x000ee4000c1e1900 */
[----:B---3--:R-:W-:-:S05]  /*0250*/  FFMA R12, R12, R14, R11 ;  /* 0x0000000e0c0c7223 */ /* 0x008fca000000000b */
[----:B------:R3:W-:Y:S04]  /*0260*/  STG.E desc[UR8][R2.64], R12 ;  /* 0x0000000c02007986 */ /* 0x0007e8000c101908 */
[----:B------:R-:W5:Y:S02]  /*0270*/  LDG.E R14, desc[UR8][R4.64+-0x14] ;  /* 0xffffec08040e7981 */ /* 0x000f64000c1e1900 */
[----:B-----5:R-:W-:Y:S02]  /*0280*/  FFMA R13, R13, R14, R12 ;  /* 0x0000000e0d0d7223 */ /* 0x020fe4000000000c */
[----:B------:R-:W5:Y:S03]  /*0290*/  LDC.64 R14, c[0x3][R8+-0x10] ;  /* 0x00fffc00080e7b82 */ /* 0x000f660000000a00 */
[----:B------:R0:W-:Y:S04]  /*02a0*/  STG.E desc[UR8][R2.64], R13 ;  /* 0x0000000d02007986 */ /* 0x0001e8000c101908 */
[----:B-1----:R-:W5:Y:S02]  /*02b0*/  LDG.E R10, desc[UR8][R4.64+-0x10] ;  /* 0xfffff008040a7981 */ /* 0x002f64000c1e1900 */
[----:B-----5:R-:W-:-:S05]  /*02c0*/  FFMA R10, R14, R10, R13 ;  /* 0x0000000a0e0a7223 */ /* 0x020fca000000000d */
[----:B------:R1:W-:Y:S04]  /*02d0*/  STG.E desc[UR8][R2.64], R10 ;  /* 0x0000000a02007986 */ /* 0x0003e8000c101908 */
[----:B----4-:R-:W4:Y:S02]  /*02e0*/  LDG.E R11, desc[UR8][R4.64+-0xc] ;  /* 0xfffff408040b7981 */ /* 0x010f24000c1e1900 */
[----:B----4-:R-:W-:Y:S02]  /*02f0*/  FFMA R11, R15, R11, R10 ;  /* 0x0000000b0f0b7223 */ /* 0x010fe4000000000a */
[----:B------:R-:W4:Y:S03]  /*0300*/  LDC.64 R14, c[0x3][R8+-0x8] ;  /* 0x00fffe00080e7b82 */ /* 0x000f260000000a00 */
[----:B------:R5:W-:Y:S04]  /*0310*/  STG.E desc[UR8][R2.64], R11 ;  /* 0x0000000b02007986 */ /* 0x000be8000c101908 */
[----:B---3--:R-:W4:Y:S02]  /*0320*/  LDG.E R12, desc[UR8][R4.64+-0x8] ;  /* 0xfffff808040c7981 */ /* 0x008f24000c1e1900 */
[----:B----4-:R-:W-:-:S05]  /*0330*/  FFMA R12, R14, R12, R11 ;  /* 0x0000000c0e0c7223 */ /* 0x010fca000000000b */
[----:B------:R3:W-:Y:S04]  /*0340*/  STG.E desc[UR8][R2.64], R12 ;  /* 0x0000000c02007986 */ /* 0x0007e8000c101908 */
[----:B0-----:R-:W4:Y:S02]  /*0350*/  LDG.E R13, desc[UR8][R4.64+-0x4] ;  /* 0xfffffc08040d7981 */ /* 0x001f24000c1e1900 */
[----:B----4-:R-:W-:Y:S02]  /*0360*/  FFMA R13, R15, R13, R12 ;  /* 0x0000000d0f0d7223 */ /* 0x010fe4000000000c */
[----:B------:R-:W0:Y:S03]  /*0370*/  LDC.64 R14, c[0x3][R8] ;  /* 0x00c00000080e7b82 */ /* 0x000e260000000a00 */
[----:B------:R4:W-:Y:S04]  /*0380*/  STG.E desc[UR8][R2.64], R13 ;  /* 0x0000000d02007986 */ /* 0x0009e8000c101908 */
[----:B-1----:R-:W0:Y:S02]  /*0390*/  LDG.E R10, desc[UR8][R4.64] ;  /* 0x00000008040a7981 */ /* 0x002e24000c1e1900 */
[----:B0-----:R-:W-:-:S05]  /*03a0*/  FFMA R10, R14, R10, R13 ;  /* 0x0000000a0e0a7223 */ /* 0x001fca000000000d */
[----:B------:R0:W-:Y:S04]  /*03b0*/  STG.E desc[UR8][R2.64], R10 ;  /* 0x0000000a02007986 */ /* 0x0001e8000c101908 */
[----:B-----5:R-:W5:Y:S02]  /*03c0*/  LDG.E R11, desc[UR8][R4.64+0x4] ;  /* 0x00000408040b7981 */ /* 0x020f64000c1e1900 */
[----:B-----5:R-:W-:Y:S02]  /*03d0*/  FFMA R11, R15, R11, R10 ;  /* 0x0000000b0f0b7223 */ /* 0x020fe4000000000a */
[----:B------:R-:W1:Y:S03]  /*03e0*/  LDC.64 R14, c[0x3][R8+0x8] ;  /* 0x00c00200080e7b82 */ /* 0x000e660000000a00 */
[----:B------:R5:W-:Y:S04]  /*03f0*/  STG.E desc[UR8][R2.64], R11 ;  /* 0x0000000b02007986 */ /* 0x000be8000c101908 */
[----:B---3--:R-:W1:Y:S02]  /*0400*/  LDG.E R12, desc[UR8][R4.64+0x8] ;  /* 0x00000808040c7981 */ /* 0x008e64000c1e1900 */
[----:B-1----:R-:W-:-:S05]  /*0410*/  FFMA R12, R14, R12, R11 ;  /* 0x0000000c0e0c7223 */ /* 0x002fca000000000b */
[----:B------:R1:W-:Y:S04]  /*0420*/  STG.E desc[UR8][R2.64], R12 ;  /* 0x0000000c02007986 */ /* 0x0003e8000c101908 */
[----:B----4-:R-:W3:Y:S02]  /*0430*/  LDG.E R13, desc[UR8][R4.64+0xc] ;  /* 0x00000c08040d7981 */ /* 0x010ee4000c1e1900 */
[----:B---3--:R-:W-:Y:S02]  /*0440*/  FFMA R13, R15, R13, R12 ;  /* 0x0000000d0f0d7223 */ /* 0x008fe4000000000c */
[----:B------:R-:W3:Y:S03]  /*0450*/  LDC.64 R14, c[0x3][R8+0x10] ;  /* 0x00c00400080e7b82 */ /* 0x000ee60000000a00 */
[----:B------:R1:W-:Y:S04]  /*0460*/  STG.E desc[UR8][R2.64], R13 ;  /* 0x0000000d02007986 */ /* 0x0003e8000c101908 */
[----:B0-----:R-:W3:Y:S02]  /*0470*/  LDG.E R10, desc[UR8][R4.64+0x10] ;  /* 0x00001008040a7981 */ /* 0x001ee4000c1e1900 */
[----:B---3--:R-:W-:-:S05]  /*0480*/  FFMA R10, R14, R10, R13 ;  /* 0x0000000a0e0a7223 */ /* 0x008fca000000000d */
[----:B------:R1:W-:Y:S04]  /*0490*/  STG.E desc[UR8][R2.64], R10 ;  /* 0x0000000a02007986 */ /* 0x0003e8000c101908 */
[----:B-----5:R-:W3:Y:S02]  /*04a0*/  LDG.E R11, desc[UR8][R4.64+0x14] ;  /* 0x00001408040b7981 */ /* 0x020ee4000c1e1900 */
[----:B---3--:R-:W-:-:S05]  /*04b0*/  FFMA R15, R15, R11, R10 ;  /* 0x0000000b0f0f7223 */ /* 0x008fca000000000a */
[----:B------:R1:W-:Y:S04]  /*04c0*/  STG.E desc[UR8][R2.64], R15 ;  /* 0x0000000f02007986 */ /* 0x0003e8000c101908 */
[----:B------:R-:W2:Y:S02]  /*04d0*/  LDG.E R11, desc[UR8][R4.64+0x18] ;  /* 0x00001808040b7981 */ /* 0x000ea4000c1e1900 */
[----:B--2---:R-:W-:-:S05]  /*04e0*/  FFMA R16, R16, R11, R15 ;  /* 0x0000000b10107223 */ /* 0x004fca000000000f */
[----:B------:R1:W-:Y:S04]  /*04f0*/  STG.E desc[UR8][R2.64], R16 ;  /* 0x0000001002007986 */ /* 0x0003e8000c101908 */
[----:B------:R-:W2:Y:S01]  /*0500*/  LDG.E R11, desc[UR8][R4.64+0x1c] ;  /* 0x00001c08040b7981 */ /* 0x000ea2000c1e1900 */
[----:B------:R-:W-:Y:S02]  /*0510*/  IADD3 R9, PT, PT, R9, 0x10, RZ ;  /* 0x0000001009097810 */ /* 0x000fe40007ffe0ff */
[----:B------:R-:W-:Y:S02]  /*0520*/  IADD3 R8, PT, PT, R8, 0x40, RZ ;  /* 0x0000004008087810 */ /* 0x000fe40007ffe0ff */
[----:B------:R-:W-:Y:S02]  /*0530*/  ISETP.NE.AND P0, PT, R9, 0x2710, PT ;  /* 0x000027100900780c */ /* 0x000fe40003f05270 */
[----:B------:R-:W-:Y:S01]  /*0540*/  IADD3 R6, PT, PT, R6, 0x10, RZ ;  /* 0x0000001006067810 */ /* 0x000fe20007ffe0ff */
[----:B--2---:R-:W-:-:S05]  /*0550*/  FFMA R11, R17, R11, R16 ;  /* 0x0000000b110b7223 */ /* 0x004fca0000000010 */
[----:B------:R1:W-:Y:S05]  /*0560*/  STG.E desc[UR8][R2.64], R11 ;  /* 0x0000000b02007986 */ /* 0x0003ea000c101908 */
[----:B------:R-:W-:Y:S05]  /*0570*/  @P0 BRA `(.L_x_0) ;  /* 0xfffffffc00000947 */ /* 0x000fea000383ffff */
[----:B------:R-:W-:Y:S05]  /*0580*/  @!P1 BRA `(.L_x_1) ;  /* 0xfffffff800d49947 */ /* 0x000fea000383ffff */
[----:B------:R-:W-:Y:S05]  /*0590*/  EXIT ;  /* 0x000000000000794d */ /* 0x000fea0003800000 */
.L_x_2:
[----:B------:R-:W-:-:S00]  /*05a0*/  BRA `(.L_x_2) ;  /* 0xfffffffc00fc7947 */ /* 0x000fc0000383ffff */
[----:B------:R-:W-:-:S00]  /*05b0*/  NOP ;  /* 0x0000000000007918 */ /* 0x000fc00000000000 */
        /* <DEDUP_REMOVED lines=12> */
.L_x_3:


//--------------------- .nv.shared.reserved.0     --------------------------
	.section	.nv.shared.reserved.0,"aw",@nobits
	.weak		__nv_reservedSMEM_offset_0_alias
	.size		__nv_reservedSMEM_offset_0_alias, 0, 64
	.other		__nv_reservedSMEM_offset_0_alias,@"STO_CUDA_RESERVED_SHARED STV_DEFAULT"
__nv_reservedSMEM_offset_0_alias:
	.zero		0
	.zero		64


//--------------------- .nv.constant0._Z17compute_dot_prodsPfS_i --------------------------
	.section	.nv.constant0._Z17compute_dot_prodsPfS_i,"a",@progbits
	.sectionflags	@""
	.align	4
.nv.constant0._Z17compute_dot_prodsPfS_i:
	.zero		916


//--------------------- SYMBOLS --------------------------

	.type		.nv.reservedSmem.offset0,@object
	.size		.nv.reservedSmem.offset0,0x4
